	.headerflags	@"EF_CUDA_TEXMODE_UNIFIED EF_CUDA_64BIT_ADDRESS EF_CUDA_ACCELERATORS EF_CUDA_SM90 EF_CUDA_VIRTUAL_SM(EF_CUDA_SM90)"
	.elftype	@"ET_EXEC"


//--------------------- .nv.info                  --------------------------
	.section	.nv.info,"",@"SHT_CUDA_INFO"
	.align	4


	//----- nvinfo : EIATTR_REGCOUNT
	.align		4
        /*0000*/ 	.byte	0x04, 0x2f
        /*0002*/ 	.short	(.L_1 - .L_0)
	.align		4
.L_0:
        /*0004*/ 	.word	index@(triton_poi_fused_17)
        /*0008*/ 	.word	0x0000001f


	//----- nvinfo : EIATTR_MIN_STACK_SIZE
	.align		4
.L_1:
        /*000c*/ 	.byte	0x04, 0x12
        /*000e*/ 	.short	(.L_3 - .L_2)
	.align		4
.L_2:
        /*0010*/ 	.word	index@(triton_poi_fused_17)
        /*0014*/ 	.word	0x00000000


	//----- nvinfo : EIATTR_FRAME_SIZE
	.align		4
.L_3:
        /*0018*/ 	.byte	0x04, 0x11
        /*001a*/ 	.short	(.L_5 - .L_4)
	.align		4
.L_4:
        /*001c*/ 	.word	index@(triton_poi_fused_17)
        /*0020*/ 	.word	0x00000000


	//----- nvinfo : EIATTR_MIN_STACK_SIZE
	.align		4
.L_5:
        /*0024*/ 	.byte	0x04, 0x12
        /*0026*/ 	.short	(.L_7 - .L_6)
	.align		4
.L_6:
        /*0028*/ 	.word	index@(triton_poi_fused_17)
        /*002c*/ 	.word	0x00000000
.L_7:


//--------------------- .nv.info.triton_poi_fused_17 --------------------------
	.section	.nv.info.triton_poi_fused_17,"",@"SHT_CUDA_INFO"
	.sectionflags	@""
	.align	4


	//----- nvinfo : EIATTR_CUDA_API_VERSION
	.align		4
        /*0000*/ 	.byte	0x04, 0x37
        /*0002*/ 	.short	(.L_9 - .L_8)
.L_8:
        /*0004*/ 	.word	0x0000007c


	//----- nvinfo : EIATTR_KPARAM_INFO
	.align		4
.L_9:
        /*0008*/ 	.byte	0x04, 0x17
        /*000a*/ 	.short	(.L_11 - .L_10)
.L_10:
        /*000c*/ 	.word	0x00000000
        /*0010*/ 	.short	0x0003
        /*0012*/ 	.short	0x0014
        /*0014*/ 	.byte	0x00, 0xf0, 0x11, 0x00


	//----- nvinfo : EIATTR_KPARAM_INFO
	.align		4
.L_11:
        /*0018*/ 	.byte	0x04, 0x17
        /*001a*/ 	.short	(.L_13 - .L_12)
.L_12:
        /*001c*/ 	.word	0x00000000
        /*0020*/ 	.short	0x0002
        /*0022*/ 	.short	0x0010
        /*0024*/ 	.byte	0x00, 0xf0, 0x11, 0x00


	//----- nvinfo : EIATTR_KPARAM_INFO
	.align		4
.L_13:
        /*0028*/ 	.byte	0x04, 0x17
        /*002a*/ 	.short	(.L_15 - .L_14)
.L_14:
        /*002c*/ 	.word	0x00000000
        /*0030*/ 	.short	0x0001
        /*0032*/ 	.short	0x0008
        /*0034*/ 	.byte	0x00, 0xf4, 0x21, 0x00


	//----- nvinfo : EIATTR_KPARAM_INFO
	.align		4
.L_15:
        /*0038*/ 	.byte	0x04, 0x17
        /*003a*/ 	.short	(.L_17 - .L_16)
.L_16:
        /*003c*/ 	.word	0x00000000
        /*0040*/ 	.short	0x0000
        /*0042*/ 	.short	0x0000
        /*0044*/ 	.byte	0x00, 0xf4, 0x21, 0x00


	//----- nvinfo : EIATTR_SPARSE_MMA_MASK
	.align		4
.L_17:
        /*0048*/ 	.byte	0x03, 0x50
        /*004a*/ 	.short	0x0000


	//----- nvinfo : EIATTR_MAXREG_COUNT
	.align		4
        /*004c*/ 	.byte	0x03, 0x1b
        /*004e*/ 	.short	0x00ff


	//----- nvinfo : EIATTR_EXIT_INSTR_OFFSETS
	.align		4
        /*0050*/ 	.byte	0x04, 0x1c
        /*0052*/ 	.short	(.L_19 - .L_18)


	//   ....[0]....
.L_18:
        /*0054*/ 	.word	0x000005e0


	//   ....[1]....
        /*0058*/ 	.word	0x00000630


	//----- nvinfo : EIATTR_REQNTID
	.align		4
.L_19:
        /*005c*/ 	.byte	0x04, 0x10
        /*005e*/ 	.short	(.L_21 - .L_20)
.L_20:
        /*0060*/ 	.word	0x00000080
        /*0064*/ 	.word	0x00000001
        /*0068*/ 	.word	0x00000001


	//----- nvinfo : EIATTR_CBANK_PARAM_SIZE
	.align		4
.L_21:
        /*006c*/ 	.byte	0x03, 0x19
        /*006e*/ 	.short	0x0018


	//----- nvinfo : EIATTR_PARAM_CBANK
	.align		4
        /*0070*/ 	.byte	0x04, 0x0a
        /*0072*/ 	.short	(.L_23 - .L_22)
	.align		4
.L_22:
        /*0074*/ 	.word	index@(.nv.constant0.triton_poi_fused_17)
        /*0078*/ 	.short	0x0210
        /*007a*/ 	.short	0x0018


	//----- nvinfo : EIATTR_SW_WAR
	.align		4
.L_23:
        /*007c*/ 	.byte	0x04, 0x36
        /*007e*/ 	.short	(.L_25 - .L_24)
.L_24:
        /*0080*/ 	.word	0x00000008
.L_25:


//--------------------- .nv.callgraph             --------------------------
	.section	.nv.callgraph,"",@"SHT_CUDA_CALLGRAPH"
	.align	4
	.sectionentsize	8
	.align		4
        /*0000*/ 	.word	0x00000000
	.align		4
        /*0004*/ 	.word	0xffffffff
	.align		4
        /*0008*/ 	.word	0x00000000
	.align		4
        /*000c*/ 	.word	0xfffffffe
	.align		4
        /*0010*/ 	.word	0x00000000
	.align		4
        /*0014*/ 	.word	0xfffffffd
	.align		4
        /*0018*/ 	.word	0x00000000
	.align		4
        /*001c*/ 	.word	0xfffffffc


//--------------------- .text.triton_poi_fused_17 --------------------------
	.section	.text.triton_poi_fused_17,"ax",@progbits
	.sectionflags	@"SHF_BARRIERS=1"
	.align	128
        .global         triton_poi_fused_17
        .type           triton_poi_fused_17,@function
        .size           triton_poi_fused_17,(.L_x_1 - triton_poi_fused_17)
        .other          triton_poi_fused_17,@"STO_CUDA_ENTRY STV_DEFAULT"
triton_poi_fused_17:
.text.triton_poi_fused_17:
[----:B------:R-:W0:Y:S01]  /*0000*/  LDC R1, c[0x0][0x28] ;  /* 0x00000a00ff017b82 */ /* 0x000e220000000800 */
[----:B------:R-:W1:Y:S07]  /*0010*/  S2R R0, SR_TID.X ;  /* 0x0000000000007919 */ /* 0x000e6e0000002100 */
[----:B------:R-:W2:Y:S01]  /*0020*/  LDC.64 R8, c[0x0][0x210] ;  /* 0x00008400ff087b82 */ /* 0x000ea20000000a00 */
[----:B------:R-:W-:Y:S01]  /*0030*/  IMAD.MOV.U32 R20, RZ, RZ, RZ ;  /* 0x000000ffff147224 */ /* 0x000fe200078e00ff */
[----:B------:R-:W-:Y:S01]  /*0040*/  ULDC.64 UR6, c[0x0][0x208] ;  /* 0x0000820000067ab9 */ /* 0x000fe20000000a00 */
[----:B------:R-:W3:Y:S01]  /*0050*/  S2R R19, SR_CTAID.X ;  /* 0x0000000000137919 */ /* 0x000ee20000002500 */
[----:B------:R-:W4:Y:S01]  /*0060*/  S2R R18, SR_CTAID.Y ;  /* 0x0000000000127919 */ /* 0x000f220000002600 */
[----:B------:R-:W-:Y:S01]  /*0070*/  IMAD.MOV.U32 R28, RZ, RZ, RZ ;  /* 0x000000ffff1c7224 */ /* 0x000fe200078e00ff */
[----:B-1----:R-:W-:Y:S01]  /*0080*/  SHF.R.U32.HI R21, RZ, 0x5, R0 ;  /* 0x00000005ff157819 */ /* 0x002fe20000011600 */
[----:B---3--:R-:W-:-:S03]  /*0090*/  IMAD.SHL.U32 R19, R19, 0x20, RZ ;  /* 0x0000002013137824 */ /* 0x008fc600078e00ff */
[----:B------:R-:W-:Y:S01]  /*00a0*/  SGXT.U32 R21, R21, 0x2 ;  /* 0x000000021515781a */ /* 0x000fe20000000000 */
[----:B----4-:R-:W-:Y:S01]  /*00b0*/  IMAD.SHL.U32 R18, R18, 0x20, RZ ;  /* 0x0000002012127824 */ /* 0x010fe200078e00ff */
[----:B------:R-:W-:-:S04]  /*00c0*/  LOP3.LUT R12, R19, 0x1f, R0, 0xf8, !PT ;  /* 0x0000001f130c7812 */ /* 0x000fc800078ef800 */
[----:B------:R-:W-:Y:S02]  /*00d0*/  LOP3.LUT R3, R18, 0x4, R21, 0xfe, !PT ;  /* 0x0000000412037812 */ /* 0x000fe400078efe15 */
[----:B------:R-:W-:Y:S02]  /*00e0*/  LOP3.LUT R5, R18, 0xc, R21, 0xfe, !PT ;  /* 0x0000000c12057812 */ /* 0x000fe400078efe15 */
[----:B------:R-:W-:Y:S01]  /*00f0*/  LOP3.LUT R2, R18, R21, RZ, 0xfc, !PT ;  /* 0x0000001512027212 */ /* 0x000fe200078efcff */
[--C-:B------:R-:W-:Y:S01]  /*0100*/  IMAD R3, R3, 0x19, R12.reuse ;  /* 0x0000001903037824 */ /* 0x100fe200078e020c */
[----:B------:R-:W-:Y:S01]  /*0110*/  LOP3.LUT R4, R18, 0x8, R21, 0xfe, !PT ;  /* 0x0000000812047812 */ /* 0x000fe200078efe15 */
        /* <DEDUP_REMOVED lines=9> */
[----:B------:R-:W-:Y:S01]  /*01b0*/  ISETP.GE.AND P0, PT, R12, 0x19, PT ;  /* 0x000000190c00780c */ /* 0x000fe20003f06270 */
[----:B------:R-:W-:-:S02]  /*01c0*/  IMAD R25, R10, 0x19, R12 ;  /* 0x000000190a197824 */ /* 0x000fc400078e020c */
[----:B------:R-:W-:Y:S02]  /*01d0*/  IMAD R27, R11, 0x19, R12 ;  /* 0x000000190b1b7824 */ /* 0x000fe400078e020c */
[----:B--2---:R-:W-:-:S04]  /*01e0*/  IMAD.WIDE R14, R3, 0x4, R8 ;  /* 0x00000004030e7825 */ /* 0x004fc800078e0208 */
[----:B------:R-:W-:-:S04]  /*01f0*/  IMAD.WIDE R10, R5, 0x4, R8 ;  /* 0x00000004050a7825 */ /* 0x000fc800078e0208 */
[----:B------:R-:W-:-:S04]  /*0200*/  IMAD.WIDE R16, R17, 0x4, R8 ;  /* 0x0000000411107825 */ /* 0x000fc800078e0208 */
[--C-:B------:R-:W-:Y:S01]  /*0210*/  IMAD.WIDE R12, R13, 0x4, R8.reuse ;  /* 0x000000040d0c7825 */ /* 0x100fe200078e0208 */
[----:B------:R-:W2:Y:S03]  /*0220*/  @!P0 LDG.E.EL R20, desc[UR6][R16.64] ;  /* 0x0000000610148981 */ /* 0x000ea6000c2e1900 */
[----:B------:R-:W-:Y:S01]  /*0230*/  IMAD.WIDE R4, R23, 0x4, R8 ;  /* 0x0000000417047825 */ /* 0x000fe200078e0208 */
[----:B------:R-:W-:-:S03]  /*0240*/  CS2R R22, SRZ ;  /* 0x0000000000167805 */ /* 0x000fc6000001ff00 */
[----:B------:R-:W-:-:S03]  /*0250*/  IMAD.WIDE R6, R7, 0x4, R8 ;  /* 0x0000000407067825 */ /* 0x000fc600078e0208 */
[----:B------:R1:W3:Y:S01]  /*0260*/  @!P0 LDG.E.EL R22, desc[UR6][R12.64] ;  /* 0x000000060c168981 */ /* 0x0002e2000c2e1900 */
[--C-:B------:R-:W-:Y:S01]  /*0270*/  IMAD.WIDE R2, R25, 0x4, R8.reuse ;  /* 0x0000000419027825 */ /* 0x100fe200078e0208 */
[----:B------:R-:W-:Y:S02]  /*0280*/  CS2R R24, SRZ ;  /* 0x0000000000187805 */ /* 0x000fe4000001ff00 */
[----:B------:R4:W5:Y:S01]  /*0290*/  @!P0 LDG.E.EL R23, desc[UR6][R10.64] ;  /* 0x000000060a178981 */ /* 0x000962000c2e1900 */
[----:B------:R-:W-:Y:S01]  /*02a0*/  IMAD.WIDE R8, R27, 0x4, R8 ;  /* 0x000000041b087825 */ /* 0x000fe200078e0208 */
[----:B------:R-:W-:Y:S02]  /*02b0*/  CS2R R26, SRZ ;  /* 0x00000000001a7805 */ /* 0x000fe4000001ff00 */
[----:B------:R-:W5:Y:S04]  /*02c0*/  @!P0 LDG.E.EL R24, desc[UR6][R14.64] ;  /* 0x000000060e188981 */ /* 0x000f68000c2e1900 */
[----:B------:R1:W5:Y:S04]  /*02d0*/  @!P0 LDG.E.EL R25, desc[UR6][R4.64] ;  /* 0x0000000604198981 */ /* 0x000368000c2e1900 */
[----:B------:R-:W5:Y:S04]  /*02e0*/  @!P0 LDG.E.EL R26, desc[UR6][R6.64] ;  /* 0x00000006061a8981 */ /* 0x000f68000c2e1900 */
[----:B------:R4:W5:Y:S04]  /*02f0*/  @!P0 LDG.E.EL R28, desc[UR6][R2.64] ;  /* 0x00000006021c8981 */ /* 0x000968000c2e1900 */
[----:B------:R4:W5:Y:S01]  /*0300*/  @!P0 LDG.E.EL R27, desc[UR6][R8.64] ;  /* 0x00000006081b8981 */ /* 0x000962000c2e1900 */
[----:B------:R-:W4:Y:S01]  /*0310*/  S2UR UR5, SR_CgaCtaId ;  /* 0x00000000000579c3 */ /* 0x000f220000008800 */
[----:B-1----:R-:W-:Y:S01]  /*0320*/  IMAD.SHL.U32 R12, R0, 0x20, RZ ;  /* 0x00000020000c7824 */ /* 0x002fe200078e00ff */
[----:B------:R-:W-:-:S04]  /*0330*/  UMOV UR4, 0x400 ;  /* 0x0000040000047882 */ /* 0x000fc80000000000 */
[----:B------:R-:W-:-:S04]  /*0340*/  LOP3.LUT R12, R12, 0x3e0, RZ, 0xc0, !PT ;  /* 0x000003e00c0c7812 */ /* 0x000fc800078ec0ff */
[----:B------:R-:W-:-:S04]  /*0350*/  LOP3.LUT R21, R12, R21, RZ, 0xfc, !PT ;  /* 0x000000150c157212 */ /* 0x000fc800078efcff */
[----:B------:R-:W-:Y:S01]  /*0360*/  LEA.HI R21, R12, R21, RZ, 0x1d ;  /* 0x000000150c157211 */ /* 0x000fe200078fe8ff */
[----:B0---4-:R-:W-:-:S06]  /*0370*/  UPRMT UR4, UR5, 0x654, UR4 ;  /* 0x0000065405047896 */ /* 0x011fcc0008000004 */
[----:B------:R-:W-:Y:S01]  /*0380*/  LEA R21, R21, UR4, 0x2 ;  /* 0x0000000415157c11 */ /* 0x000fe2000f8e10ff */
[----:B------:R-:W-:Y:S01]  /*0390*/  IMAD.SHL.U32 R11, R0, 0x4, RZ ;  /* 0x00000004000b7824 */ /* 0x000fe200078e00ff */
[----:B------:R-:W-:-:S04]  /*03a0*/  SHF.R.U32.HI R4, RZ, 0x1, R0 ;  /* 0x00000001ff047819 */ /* 0x000fc80000011600 */
[----:B------:R-:W-:Y:S02]  /*03b0*/  LOP3.LUT R3, R4, 0x3c, RZ, 0xc0, !PT ;  /* 0x0000003c04037812 */ /* 0x000fe400078ec0ff */
[----:B------:R-:W-:-:S05]  /*03c0*/  LOP3.LUT R8, R11, 0x1fc, RZ, 0xc0, !PT ;  /* 0x000001fc0b087812 */ /* 0x000fca00078ec0ff */
[----:B------:R-:W-:-:S05]  /*03d0*/  IMAD.IADD R3, R8, 0x1, R3 ;  /* 0x0000000108037824 */ /* 0x000fca00078e0203 */
[----:B------:R-:W-:Y:S02]  /*03e0*/  LEA R4, R3, UR4, 0x2 ;  /* 0x0000000403047c11 */ /* 0x000fe4000f8e10ff */
[----:B------:R-:W-:Y:S01]  /*03f0*/  LOP3.LUT R11, R18, 0x1c, R11, 0xf8, !PT ;  /* 0x0000001c120b7812 */ /* 0x000fe200078ef80b */
[----:B------:R-:W0:Y:S04]  /*0400*/  LDC.64 R2, c[0x0][0x218] ;  /* 0x00008600ff027b82 */ /* 0x000e280000000a00 */
[----:B------:R-:W-:Y:S01]  /*0410*/  IMAD.HI R9, R11, 0x2aaaaaab, RZ ;  /* 0x2aaaaaab0b097827 */ /* 0x000fe200078e02ff */
[----:B------:R-:W-:-:S04]  /*0420*/  SHF.R.U32.HI R0, RZ, 0x3, R0 ;  /* 0x00000003ff007819 */ /* 0x000fc80000011600 */
[----:B------:R-:W-:Y:S02]  /*0430*/  SHF.R.U32.HI R10, RZ, 0x1f, R9 ;  /* 0x0000001fff0a7819 */ /* 0x000fe40000011609 */
[----:B------:R-:W-:Y:S02]  /*0440*/  SGXT.U32 R0, R0, 0x4 ;  /* 0x000000040000781a */ /* 0x000fe40000000000 */
[----:B------:R-:W-:Y:S02]  /*0450*/  LEA.HI.SX32 R10, R9, R10, 0x1d ;  /* 0x0000000a090a7211 */ /* 0x000fe400078feaff */
[----:B------:R-:W-:-:S03]  /*0460*/  LOP3.LUT R0, R19, R0, RZ, 0xfc, !PT ;  /* 0x0000000013007212 */ /* 0x000fc600078efcff */
[----:B------:R-:W-:Y:S01]  /*0470*/  IMAD R11, R10, -0x30, R11 ;  /* 0xffffffd00a0b7824 */ /* 0x000fe200078e020b */
[----:B------:R-:W-:-:S03]  /*0480*/  LOP3.LUT R9, R8, 0x200, RZ, 0xfc, !PT ;  /* 0x0000020008097812 */ /* 0x000fc600078efcff */
[----:B------:R-:W-:Y:S01]  /*0490*/  IMAD R11, R10, 0x4b0, R11 ;  /* 0x000004b00a0b7824 */ /* 0x000fe200078e020b */
[C---:B------:R-:W-:Y:S02]  /*04a0*/  LOP3.LUT R10, R0.reuse, 0x10, RZ, 0xfc, !PT ;  /* 0x00000010000a7812 */ /* 0x040fe400078efcff */
[----:B------:R-:W-:Y:S02]  /*04b0*/  SHF.R.U32.HI R9, RZ, 0x3, R9 ;  /* 0x00000003ff097819 */ /* 0x000fe40000011609 */
[----:B------:R-:W-:Y:S02]  /*04c0*/  ISETP.GE.AND P1, PT, R0, 0x19, PT ;  /* 0x000000190000780c */ /* 0x000fe40003f26270 */
[----:B------:R-:W-:Y:S02]  /*04d0*/  ISETP.GE.AND P0, PT, R10, 0x19, PT ;  /* 0x000000190a00780c */ /* 0x000fe40003f06270 */
[----:B------:R-:W-:Y:S01]  /*04e0*/  LOP3.LUT R9, R9, 0x7c, RZ, 0xc0, !PT ;  /* 0x0000007c09097812 */ /* 0x000fe200078ec0ff */
[----:B------:R-:W-:-:S04]  /*04f0*/  IMAD R11, R0, 0x30, R11 ;  /* 0x00000030000b7824 */ /* 0x000fc800078e020b */
[----:B------:R-:W-:Y:S02]  /*0500*/  IMAD.IADD R0, R8, 0x1, R9 ;  /* 0x0000000108007824 */ /* 0x000fe400078e0209 */
[----:B0-----:R-:W-:-:S03]  /*0510*/  IMAD.WIDE R8, R11, 0x4, R2 ;  /* 0x000000040b087825 */ /* 0x001fc600078e0202 */
[----:B------:R-:W-:Y:S01]  /*0520*/  LEA R0, R0, UR4, 0x2 ;  /* 0x0000000400007c11 */ /* 0x000fe2000f8e10ff */
[----:B--2---:R-:W-:Y:S04]  /*0530*/  STS [R21], R20 ;  /* 0x0000001415007388 */ /* 0x004fe80000000800 */
[----:B---3--:R-:W-:Y:S04]  /*0540*/  STS [R21+0x20], R22 ;  /* 0x0000201615007388 */ /* 0x008fe80000000800 */
[----:B-----5:R-:W-:Y:S04]  /*0550*/  STS [R21+0x30], R23 ;  /* 0x0000301715007388 */ /* 0x020fe80000000800 */
[----:B------:R-:W-:Y:S04]  /*0560*/  STS [R21+0x10], R24 ;  /* 0x0000101815007388 */ /* 0x000fe80000000800 */
[----:B------:R-:W-:Y:S04]  /*0570*/  STS [R21+0x40], R25 ;  /* 0x0000401915007388 */ /* 0x000fe80000000800 */
[----:B------:R-:W-:Y:S04]  /*0580*/  STS [R21+0x50], R26 ;  /* 0x0000501a15007388 */ /* 0x000fe80000000800 */
[----:B------:R-:W-:Y:S04]  /*0590*/  STS [R21+0x60], R28 ;  /* 0x0000601c15007388 */ /* 0x000fe80000000800 */
[----:B------:R-:W-:Y:S01]  /*05a0*/  STS [R21+0x70], R27 ;  /* 0x0000701b15007388 */ /* 0x000fe20000000800 */
[----:B------:R-:W-:Y:S06]  /*05b0*/  BAR.SYNC.DEFER_BLOCKING 0x0 ;  /* 0x0000000000007b1d */ /* 0x000fec0000010000 */
[----:B------:R-:W0:Y:S04]  /*05c0*/  LDS.128 R4, [R4] ;  /* 0x0000000004047984 */ /* 0x000e280000000c00 */
[----:B0-----:R0:W-:Y:S02]  /*05d0*/  @!P1 STG.E.128 desc[UR6][R8.64], R4 ;  /* 0x0000000408009986 */ /* 0x0011e4000c101d06 */
[----:B0-----:R-:W-:Y:S05]  /*05e0*/  @P0 EXIT ;  /* 0x000000000000094d */ /* 0x001fea0003800000 */
[----:B0-----:R-:W0:Y:S01]  /*05f0*/  LDS.128 R4, [R0+0x800] ;  /* 0x0008000000047984 */ /* 0x001e220000000c00 */
[----:B------:R-:W-:-:S04]  /*0600*/  VIADD R11, R11, 0x300 ;  /* 0x000003000b0b7836 */ /* 0x000fc80000000000 */
[----:B------:R-:W-:-:S05]  /*0610*/  IMAD.WIDE R2, R11, 0x4, R2 ;  /* 0x000000040b027825 */ /* 0x000fca00078e0202 */
[----:B0-----:R-:W-:Y:S01]  /*0620*/  STG.E.128 desc[UR6][R2.64], R4 ;  /* 0x0000000402007986 */ /* 0x001fe2000c101d06 */
[----:B------:R-:W-:Y:S05]  /*0630*/  EXIT ;  /* 0x000000000000794d */ /* 0x000fea0003800000 */
.L_x_0:
[----:B------:R-:W-:-:S00]  /*0640*/  BRA `(.L_x_0) ;  /* 0xfffffffc00fc7947 */ /* 0x000fc0000383ffff */
[----:B------:R-:W-:-:S00]  /*0650*/  NOP ;  /* 0x0000000000007918 */ /* 0x000fc00000000000 */
        /* <DEDUP_REMOVED lines=10> */
.L_x_1:


//--------------------- .nv.shared.triton_poi_fused_17 --------------------------
	.section	.nv.shared.triton_poi_fused_17,"aw",@nobits
	.sectionflags	@""
	.align	16
	.zero		1024


//--------------------- .nv.constant0.triton_poi_fused_17 --------------------------
	.section	.nv.constant0.triton_poi_fused_17,"a",@progbits
	.sectionflags	@""
	.align	4
.nv.constant0.triton_poi_fused_17:
	.zero		552
